//
// Generated by NVIDIA NVVM Compiler
//
// Compiler Build ID: CL-36424714
// Cuda compilation tools, release 13.0, V13.0.88
// Based on NVVM 20.0.0
//

.version 9.0
.target sm_100
.address_size 64

	// .globl	_Z13conv2d_kernelPfS_S_iii4dim3ii

.visible .entry _Z13conv2d_kernelPfS_S_iii4dim3ii(
	.param .u64 .ptr .align 1 _Z13conv2d_kernelPfS_S_iii4dim3ii_param_0,
	.param .u64 .ptr .align 1 _Z13conv2d_kernelPfS_S_iii4dim3ii_param_1,
	.param .u64 .ptr .align 1 _Z13conv2d_kernelPfS_S_iii4dim3ii_param_2,
	.param .u32 _Z13conv2d_kernelPfS_S_iii4dim3ii_param_3,
	.param .u32 _Z13conv2d_kernelPfS_S_iii4dim3ii_param_4,
	.param .u32 _Z13conv2d_kernelPfS_S_iii4dim3ii_param_5,
	.param .align 4 .b8 _Z13conv2d_kernelPfS_S_iii4dim3ii_param_6[12],
	.param .u32 _Z13conv2d_kernelPfS_S_iii4dim3ii_param_7,
	.param .u32 _Z13conv2d_kernelPfS_S_iii4dim3ii_param_8
)
{
	.reg .pred 	%p<88>;
	.reg .b32 	%r<64>;
	.reg .b32 	%f<99>;
	.reg .b64 	%rd<55>;

	ld.param.u64 	%rd8, [_Z13conv2d_kernelPfS_S_iii4dim3ii_param_0];
	ld.param.u64 	%rd9, [_Z13conv2d_kernelPfS_S_iii4dim3ii_param_1];
	ld.param.u64 	%rd7, [_Z13conv2d_kernelPfS_S_iii4dim3ii_param_2];
	ld.param.u32 	%r26, [_Z13conv2d_kernelPfS_S_iii4dim3ii_param_3];
	ld.param.u32 	%r27, [_Z13conv2d_kernelPfS_S_iii4dim3ii_param_4];
	ld.param.u32 	%r28, [_Z13conv2d_kernelPfS_S_iii4dim3ii_param_5];
	cvta.to.global.u64 	%rd1, %rd9;
	cvta.to.global.u64 	%rd2, %rd8;
	mov.u32 	%r29, %ctaid.y;
	mov.u32 	%r30, %ntid.y;
	mov.u32 	%r31, %ctaid.x;
	mov.u32 	%r32, %ntid.x;
	mov.u32 	%r33, %tid.y;
	mov.u32 	%r34, %tid.x;
	mad.lo.s32 	%r1, %r29, %r30, %r33;
	mad.lo.s32 	%r2, %r31, %r32, %r34;
	setp.lt.s32 	%p2, %r26, 1;
	mov.f32 	%f77, 0f00000000;
	@%p2 bra 	$L__BB0_43;
	shr.u32 	%r36, %r26, 1;
	sub.s32 	%r3, %r1, %r36;
	sub.s32 	%r4, %r2, %r36;
	and.b32  	%r5, %r26, 7;
	add.s32 	%r6, %r5, -1;
	and.b32  	%r7, %r26, 3;
	and.b32  	%r8, %r26, 2147483640;
	and.b32  	%r9, %r26, 1;
	mov.f32 	%f77, 0f00000000;
	mov.b32 	%r59, 0;
$L__BB0_2:
	setp.lt.u32 	%p3, %r26, 8;
	add.s32 	%r38, %r3, %r59;
	mul.lo.s32 	%r11, %r38, %r28;
	mul.lo.s32 	%r12, %r59, %r26;
	setp.gt.s32 	%p4, %r38, -1;
	setp.lt.s32 	%p5, %r38, %r27;
	and.pred  	%p1, %p4, %p5;
	mov.b32 	%r62, 0;
	@%p3 bra 	$L__BB0_21;
	mov.b32 	%r60, 0;
	cvt.s64.s32 	%rd14, %r11;
$L__BB0_4:
	.pragma "nounroll";
	add.s32 	%r14, %r4, %r60;
	setp.gt.s32 	%p6, %r14, -1;
	setp.lt.s32 	%p7, %r14, %r28;
	and.pred  	%p8, %p6, %p7;
	and.pred  	%p9, %p8, %p1;
	not.pred 	%p10, %p9;
	@%p10 bra 	$L__BB0_6;
	add.s32 	%r40, %r14, %r11;
	mul.wide.s32 	%rd10, %r40, 4;
	add.s64 	%rd11, %rd2, %rd10;
	ld.global.f32 	%f43, [%rd11];
	add.s32 	%r41, %r60, %r12;
	mul.wide.u32 	%rd12, %r41, 4;
	add.s64 	%rd13, %rd1, %rd12;
	ld.global.f32 	%f44, [%rd13];
	fma.rn.f32 	%f77, %f43, %f44, %f77;
$L__BB0_6:
	add.s32 	%r42, %r14, 1;
	setp.gt.s32 	%p11, %r42, -1;
	setp.lt.s32 	%p12, %r42, %r28;
	and.pred  	%p13, %p11, %p12;
	and.pred  	%p14, %p13, %p1;
	cvt.s64.s32 	%rd15, %r14;
	add.s64 	%rd16, %rd15, %rd14;
	shl.b64 	%rd17, %rd16, 2;
	add.s64 	%rd3, %rd2, %rd17;
	cvt.u64.u32 	%rd18, %r12;
	cvt.u64.u32 	%rd19, %r60;
	add.s64 	%rd20, %rd19, %rd18;
	shl.b64 	%rd21, %rd20, 2;
	add.s64 	%rd4, %rd1, %rd21;
	not.pred 	%p15, %p14;
	@%p15 bra 	$L__BB0_8;
	ld.global.f32 	%f45, [%rd3+4];
	ld.global.f32 	%f46, [%rd4+4];
	fma.rn.f32 	%f77, %f45, %f46, %f77;
$L__BB0_8:
	add.s32 	%r43, %r14, 2;
	setp.gt.s32 	%p16, %r43, -1;
	setp.lt.s32 	%p17, %r43, %r28;
	and.pred  	%p18, %p16, %p17;
	and.pred  	%p19, %p18, %p1;
	not.pred 	%p20, %p19;
	@%p20 bra 	$L__BB0_10;
	ld.global.f32 	%f47, [%rd3+8];
	ld.global.f32 	%f48, [%rd4+8];
	fma.rn.f32 	%f77, %f47, %f48, %f77;
$L__BB0_10:
	add.s32 	%r44, %r14, 3;
	setp.gt.s32 	%p21, %r44, -1;
	setp.lt.s32 	%p22, %r44, %r28;
	and.pred  	%p23, %p21, %p22;
	and.pred  	%p24, %p23, %p1;
	not.pred 	%p25, %p24;
	@%p25 bra 	$L__BB0_12;
	ld.global.f32 	%f49, [%rd3+12];
	ld.global.f32 	%f50, [%rd4+12];
	fma.rn.f32 	%f77, %f49, %f50, %f77;
$L__BB0_12:
	add.s32 	%r45, %r14, 4;
	setp.gt.s32 	%p26, %r45, -1;
	setp.lt.s32 	%p27, %r45, %r28;
	and.pred  	%p28, %p26, %p27;
	and.pred  	%p29, %p28, %p1;
	not.pred 	%p30, %p29;
	@%p30 bra 	$L__BB0_14;
	ld.global.f32 	%f51, [%rd3+16];
	ld.global.f32 	%f52, [%rd4+16];
	fma.rn.f32 	%f77, %f51, %f52, %f77;
$L__BB0_14:
	add.s32 	%r46, %r14, 5;
	setp.gt.s32 	%p31, %r46, -1;
	setp.lt.s32 	%p32, %r46, %r28;
	and.pred  	%p33, %p31, %p32;
	and.pred  	%p34, %p33, %p1;
	not.pred 	%p35, %p34;
	@%p35 bra 	$L__BB0_16;
	ld.global.f32 	%f53, [%rd3+20];
	ld.global.f32 	%f54, [%rd4+20];
	fma.rn.f32 	%f77, %f53, %f54, %f77;
$L__BB0_16:
	add.s32 	%r47, %r14, 6;
	setp.gt.s32 	%p36, %r47, -1;
	setp.lt.s32 	%p37, %r47, %r28;
	and.pred  	%p38, %p36, %p37;
	and.pred  	%p39, %p38, %p1;
	not.pred 	%p40, %p39;
	@%p40 bra 	$L__BB0_18;
	ld.global.f32 	%f55, [%rd3+24];
	ld.global.f32 	%f56, [%rd4+24];
	fma.rn.f32 	%f77, %f55, %f56, %f77;
$L__BB0_18:
	add.s32 	%r48, %r14, 7;
	setp.gt.s32 	%p41, %r48, -1;
	setp.lt.s32 	%p42, %r48, %r28;
	and.pred  	%p43, %p41, %p42;
	and.pred  	%p44, %p43, %p1;
	not.pred 	%p45, %p44;
	@%p45 bra 	$L__BB0_20;
	ld.global.f32 	%f57, [%rd3+28];
	ld.global.f32 	%f58, [%rd4+28];
	fma.rn.f32 	%f77, %f57, %f58, %f77;
$L__BB0_20:
	add.s32 	%r60, %r60, 8;
	setp.ne.s32 	%p46, %r60, %r8;
	mov.u32 	%r62, %r8;
	@%p46 bra 	$L__BB0_4;
$L__BB0_21:
	setp.eq.s32 	%p47, %r5, 0;
	@%p47 bra 	$L__BB0_42;
	setp.lt.u32 	%p48, %r6, 3;
	@%p48 bra 	$L__BB0_32;
	add.s32 	%r17, %r4, %r62;
	setp.gt.s32 	%p49, %r17, -1;
	setp.lt.s32 	%p50, %r17, %r28;
	and.pred  	%p51, %p49, %p50;
	and.pred  	%p52, %p51, %p1;
	not.pred 	%p53, %p52;
	@%p53 bra 	$L__BB0_25;
	add.s32 	%r49, %r17, %r11;
	mul.wide.s32 	%rd22, %r49, 4;
	add.s64 	%rd23, %rd2, %rd22;
	ld.global.f32 	%f60, [%rd23];
	add.s32 	%r50, %r62, %r12;
	mul.wide.u32 	%rd24, %r50, 4;
	add.s64 	%rd25, %rd1, %rd24;
	ld.global.f32 	%f61, [%rd25];
	fma.rn.f32 	%f77, %f60, %f61, %f77;
$L__BB0_25:
	add.s32 	%r51, %r17, 1;
	setp.gt.s32 	%p54, %r51, -1;
	setp.lt.s32 	%p55, %r51, %r28;
	and.pred  	%p56, %p54, %p55;
	and.pred  	%p57, %p56, %p1;
	cvt.s64.s32 	%rd26, %r11;
	cvt.s64.s32 	%rd27, %r17;
	add.s64 	%rd28, %rd27, %rd26;
	shl.b64 	%rd29, %rd28, 2;
	add.s64 	%rd5, %rd2, %rd29;
	cvt.u64.u32 	%rd30, %r12;
	cvt.u64.u32 	%rd31, %r62;
	add.s64 	%rd32, %rd31, %rd30;
	shl.b64 	%rd33, %rd32, 2;
	add.s64 	%rd6, %rd1, %rd33;
	not.pred 	%p58, %p57;
	@%p58 bra 	$L__BB0_27;
	ld.global.f32 	%f62, [%rd5+4];
	ld.global.f32 	%f63, [%rd6+4];
	fma.rn.f32 	%f77, %f62, %f63, %f77;
$L__BB0_27:
	add.s32 	%r52, %r17, 2;
	setp.gt.s32 	%p59, %r52, -1;
	setp.lt.s32 	%p60, %r52, %r28;
	and.pred  	%p61, %p59, %p60;
	and.pred  	%p62, %p61, %p1;
	not.pred 	%p63, %p62;
	@%p63 bra 	$L__BB0_29;
	ld.global.f32 	%f64, [%rd5+8];
	ld.global.f32 	%f65, [%rd6+8];
	fma.rn.f32 	%f77, %f64, %f65, %f77;
$L__BB0_29:
	add.s32 	%r53, %r17, 3;
	setp.gt.s32 	%p64, %r53, -1;
	setp.lt.s32 	%p65, %r53, %r28;
	and.pred  	%p66, %p64, %p65;
	and.pred  	%p67, %p66, %p1;
	not.pred 	%p68, %p67;
	@%p68 bra 	$L__BB0_31;
	ld.global.f32 	%f66, [%rd5+12];
	ld.global.f32 	%f67, [%rd6+12];
	fma.rn.f32 	%f77, %f66, %f67, %f77;
$L__BB0_31:
	add.s32 	%r62, %r62, 4;
$L__BB0_32:
	setp.eq.s32 	%p69, %r7, 0;
	@%p69 bra 	$L__BB0_42;
	setp.eq.s32 	%p70, %r7, 1;
	@%p70 bra 	$L__BB0_39;
	add.s32 	%r20, %r4, %r62;
	setp.gt.s32 	%p71, %r20, -1;
	setp.lt.s32 	%p72, %r20, %r28;
	and.pred  	%p73, %p71, %p72;
	and.pred  	%p74, %p73, %p1;
	not.pred 	%p75, %p74;
	@%p75 bra 	$L__BB0_36;
	add.s32 	%r54, %r20, %r11;
	mul.wide.s32 	%rd34, %r54, 4;
	add.s64 	%rd35, %rd2, %rd34;
	ld.global.f32 	%f69, [%rd35];
	add.s32 	%r55, %r62, %r12;
	mul.wide.u32 	%rd36, %r55, 4;
	add.s64 	%rd37, %rd1, %rd36;
	ld.global.f32 	%f70, [%rd37];
	fma.rn.f32 	%f77, %f69, %f70, %f77;
$L__BB0_36:
	add.s32 	%r56, %r20, 1;
	setp.gt.s32 	%p76, %r56, -1;
	setp.lt.s32 	%p77, %r56, %r28;
	and.pred  	%p78, %p76, %p77;
	and.pred  	%p79, %p78, %p1;
	not.pred 	%p80, %p79;
	@%p80 bra 	$L__BB0_38;
	cvt.s64.s32 	%rd38, %r11;
	cvt.s64.s32 	%rd39, %r20;
	add.s64 	%rd40, %rd39, %rd38;
	shl.b64 	%rd41, %rd40, 2;
	add.s64 	%rd42, %rd2, %rd41;
	ld.global.f32 	%f71, [%rd42+4];
	cvt.u64.u32 	%rd43, %r12;
	cvt.u64.u32 	%rd44, %r62;
	add.s64 	%rd45, %rd44, %rd43;
	shl.b64 	%rd46, %rd45, 2;
	add.s64 	%rd47, %rd1, %rd46;
	ld.global.f32 	%f72, [%rd47+4];
	fma.rn.f32 	%f77, %f71, %f72, %f77;
$L__BB0_38:
	add.s32 	%r62, %r62, 2;
$L__BB0_39:
	setp.eq.s32 	%p81, %r9, 0;
	@%p81 bra 	$L__BB0_42;
	add.s32 	%r57, %r4, %r62;
	add.s32 	%r23, %r57, %r11;
	add.s32 	%r24, %r62, %r12;
	setp.gt.s32 	%p82, %r57, -1;
	setp.lt.s32 	%p83, %r57, %r28;
	and.pred  	%p84, %p82, %p83;
	and.pred  	%p85, %p84, %p1;
	not.pred 	%p86, %p85;
	@%p86 bra 	$L__BB0_42;
	mul.wide.s32 	%rd48, %r23, 4;
	add.s64 	%rd49, %rd2, %rd48;
	ld.global.f32 	%f73, [%rd49];
	mul.wide.u32 	%rd50, %r24, 4;
	add.s64 	%rd51, %rd1, %rd50;
	ld.global.f32 	%f74, [%rd51];
	fma.rn.f32 	%f77, %f73, %f74, %f77;
$L__BB0_42:
	add.s32 	%r59, %r59, 1;
	setp.ne.s32 	%p87, %r59, %r26;
	@%p87 bra 	$L__BB0_2;
$L__BB0_43:
	cvta.to.global.u64 	%rd52, %rd7;
	mad.lo.s32 	%r58, %r28, %r1, %r2;
	mul.wide.s32 	%rd53, %r58, 4;
	add.s64 	%rd54, %rd52, %rd53;
	st.global.f32 	[%rd54], %f77;
	ret;

}


// ===== COMPILED SASS (sm_100) =====

	.target	sm_100

	.elftype	@"ET_EXEC"


//--------------------- .note.nv.tkinfo           --------------------------
	.section	.note.nv.tkinfo,"",@"SHT_NOTE"
	.sectionflags	@"SHF_NOTE_NV_TKINFO"
	.tkinfo
        /*0018*/ 	.word	0x00000002
        /*0030*/ 	.string	""
        /*0030*/ 	.string	"ptxas"
        /*0030*/ 	.string	"Cuda compilation tools, release 13.0, V13.0.88"
        /*0030*/ 	.string	"Build cuda_13.0.r13.0/compiler.36424714_0"
        /*0030*/ 	.string	"-arch sm_100 -m 64 "



//--------------------- .note.nv.cuinfo           --------------------------
	.section	.note.nv.cuinfo,"",@"SHT_NOTE"
	.sectionflags	@"SHF_NOTE_NV_CUINFO"
        /*0018*/ 	.short	0x0002
        /*001a*/ 	.short	0x0064
        /*001c*/ 	.short	0x0082
	.zero		2


//--------------------- .nv.info                  --------------------------
	.section	.nv.info,"",@"SHT_CUDA_INFO"
	.align	4


	//----- nvinfo : EIATTR_REGCOUNT
	.align		4
        /*0000*/ 	.byte	0x04, 0x2f
        /*0002*/ 	.short	(.L_1 - .L_0)
	.align		4
.L_0:
        /*0004*/ 	.word	index@(_Z13conv2d_kernelPfS_S_iii4dim3ii)
        /*0008*/ 	.word	0x0000001e


	//----- nvinfo : EIATTR_FRAME_SIZE
	.align		4
.L_1:
        /*000c*/ 	.byte	0x04, 0x11
        /*000e*/ 	.short	(.L_3 - .L_2)
	.align		4
.L_2:
        /*0010*/ 	.word	index@(_Z13conv2d_kernelPfS_S_iii4dim3ii)
        /*0014*/ 	.word	0x00000000


	//----- nvinfo : EIATTR_MIN_STACK_SIZE
	.align		4
.L_3:
        /*0018*/ 	.byte	0x04, 0x12
        /*001a*/ 	.short	(.L_5 - .L_4)
	.align		4
.L_4:
        /*001c*/ 	.word	index@(_Z13conv2d_kernelPfS_S_iii4dim3ii)
        /*0020*/ 	.word	0x00000000
.L_5:


//--------------------- .nv.compat                --------------------------
	.section	.nv.compat,"",@"SHT_CUDA_COMPAT_INFO"
	.align	4
        /*0000*/ 	.byte	0x02, 0x09, 0x00, 0x00, 0x02, 0x02, 0x01, 0x00, 0x02, 0x05, 0x05, 0x00, 0x03, 0x07, 0x01, 0x01
        /*0010*/ 	.byte	0x02, 0x03, 0x00, 0x00, 0x02, 0x06, 0x01, 0x00, 0x04, 0x0b, 0x08, 0x00, 0x09, 0x00, 0x00, 0x00
        /*0020*/ 	.byte	0x00, 0x00, 0x00, 0x00


//--------------------- .nv.info._Z13conv2d_kernelPfS_S_iii4dim3ii --------------------------
	.section	.nv.info._Z13conv2d_kernelPfS_S_iii4dim3ii,"",@"SHT_CUDA_INFO"
	.sectionflags	@""
	.align	4


	//----- nvinfo : EIATTR_CUDA_API_VERSION
	.align		4
        /*0000*/ 	.byte	0x04, 0x37
        /*0002*/ 	.short	(.L_7 - .L_6)
.L_6:
        /*0004*/ 	.word	0x00000082


	//----- nvinfo : EIATTR_KPARAM_INFO
	.align		4
.L_7:
        /*0008*/ 	.byte	0x04, 0x17
        /*000a*/ 	.short	(.L_9 - .L_8)
.L_8:
        /*000c*/ 	.word	0x00000000
        /*0010*/ 	.short	0x0008
        /*0012*/ 	.short	0x0034
        /*0014*/ 	.byte	0x00, 0xf0, 0x11, 0x00


	//----- nvinfo : EIATTR_KPARAM_INFO
	.align		4
.L_9:
        /*0018*/ 	.byte	0x04, 0x17
        /*001a*/ 	.short	(.L_11 - .L_10)
.L_10:
        /*001c*/ 	.word	0x00000000
        /*0020*/ 	.short	0x0007
        /*0022*/ 	.short	0x0030
        /*0024*/ 	.byte	0x00, 0xf0, 0x11, 0x00


	//----- nvinfo : EIATTR_KPARAM_INFO
	.align		4
.L_11:
        /*0028*/ 	.byte	0x04, 0x17
        /*002a*/ 	.short	(.L_13 - .L_12)
.L_12:
        /*002c*/ 	.word	0x00000000
        /*0030*/ 	.short	0x0006
        /*0032*/ 	.short	0x0024
        /*0034*/ 	.byte	0x00, 0xf0, 0x31, 0x00


	//----- nvinfo : EIATTR_KPARAM_INFO
	.align		4
.L_13:
        /*0038*/ 	.byte	0x04, 0x17
        /*003a*/ 	.short	(.L_15 - .L_14)
.L_14:
        /*003c*/ 	.word	0x00000000
        /*0040*/ 	.short	0x0005
        /*0042*/ 	.short	0x0020
        /*0044*/ 	.byte	0x00, 0xf0, 0x11, 0x00


	//----- nvinfo : EIATTR_KPARAM_INFO
	.align		4
.L_15:
        /*0048*/ 	.byte	0x04, 0x17
        /*004a*/ 	.short	(.L_17 - .L_16)
.L_16:
        /*004c*/ 	.word	0x00000000
        /*0050*/ 	.short	0x0004
        /*0052*/ 	.short	0x001c
        /*0054*/ 	.byte	0x00, 0xf0, 0x11, 0x00


	//----- nvinfo : EIATTR_KPARAM_INFO
	.align		4
.L_17:
        /*0058*/ 	.byte	0x04, 0x17
        /*005a*/ 	.short	(.L_19 - .L_18)
.L_18:
        /*005c*/ 	.word	0x00000000
        /*0060*/ 	.short	0x0003
        /*0062*/ 	.short	0x0018
        /*0064*/ 	.byte	0x00, 0xf0, 0x11, 0x00


	//----- nvinfo : EIATTR_KPARAM_INFO
	.align		4
.L_19:
        /*0068*/ 	.byte	0x04, 0x17
        /*006a*/ 	.short	(.L_21 - .L_20)
.L_20:
        /*006c*/ 	.word	0x00000000
        /*0070*/ 	.short	0x0002
        /*0072*/ 	.short	0x0010
        /*0074*/ 	.byte	0x00, 0xf5, 0x21, 0x00


	//----- nvinfo : EIATTR_KPARAM_INFO
	.align		4
.L_21:
        /*0078*/ 	.byte	0x04, 0x17
        /*007a*/ 	.short	(.L_23 - .L_22)
.L_22:
        /*007c*/ 	.word	0x00000000
        /*0080*/ 	.short	0x0001
        /*0082*/ 	.short	0x0008
        /*0084*/ 	.byte	0x00, 0xf5, 0x21, 0x00


	//----- nvinfo : EIATTR_KPARAM_INFO
	.align		4
.L_23:
        /*0088*/ 	.byte	0x04, 0x17
        /*008a*/ 	.short	(.L_25 - .L_24)
.L_24:
        /*008c*/ 	.word	0x00000000
        /*0090*/ 	.short	0x0000
        /*0092*/ 	.short	0x0000
        /*0094*/ 	.byte	0x00, 0xf5, 0x21, 0x00


	//----- nvinfo : EIATTR_SPARSE_MMA_MASK
	.align		4
.L_25:
        /*0098*/ 	.byte	0x03, 0x50
        /*009a*/ 	.short	0x0000


	//----- nvinfo : EIATTR_MAXREG_COUNT
	.align		4
        /*009c*/ 	.byte	0x03, 0x1b
        /*009e*/ 	.short	0x00ff


	//----- nvinfo : EIATTR_MERCURY_ISA_VERSION
	.align		4
        /*00a0*/ 	.byte	0x03, 0x5f
        /*00a2*/ 	.short	0x0101


	//----- nvinfo : EIATTR_VRC_CTA_INIT_COUNT
	.align		4
        /*00a4*/ 	.byte	0x02, 0x4a
	.zero		1
	.zero		1


	//----- nvinfo : EIATTR_EXIT_INSTR_OFFSETS
	.align		4
        /*00a8*/ 	.byte	0x04, 0x1c
        /*00aa*/ 	.short	(.L_27 - .L_26)


	//   ....[0]....
.L_26:
        /*00ac*/ 	.word	0x00000e10


	//----- nvinfo : EIATTR_CRS_STACK_SIZE
	.align		4
.L_27:
        /*00b0*/ 	.byte	0x04, 0x1e
        /*00b2*/ 	.short	(.L_29 - .L_28)
.L_28:
        /*00b4*/ 	.word	0x00000000


	//----- nvinfo : EIATTR_CBANK_PARAM_SIZE
	.align		4
.L_29:
        /*00b8*/ 	.byte	0x03, 0x19
        /*00ba*/ 	.short	0x0038


	//----- nvinfo : EIATTR_PARAM_CBANK
	.align		4
        /*00bc*/ 	.byte	0x04, 0x0a
        /*00be*/ 	.short	(.L_31 - .L_30)
	.align		4
.L_30:
        /*00c0*/ 	.word	index@(.nv.constant0._Z13conv2d_kernelPfS_S_iii4dim3ii)
        /*00c4*/ 	.short	0x0380
        /*00c6*/ 	.short	0x0038


	//----- nvinfo : EIATTR_SW_WAR
	.align		4
.L_31:
        /*00c8*/ 	.byte	0x04, 0x36
        /*00ca*/ 	.short	(.L_33 - .L_32)
.L_32:
        /*00cc*/ 	.word	0x00000008
.L_33:


//--------------------- .nv.callgraph             --------------------------
	.section	.nv.callgraph,"",@"SHT_CUDA_CALLGRAPH"
	.align	4
	.sectionentsize	8
	.align		4
        /*0000*/ 	.word	0x00000000
	.align		4
        /*0004*/ 	.word	0xffffffff
	.align		4
        /*0008*/ 	.word	0x00000000
	.align		4
        /*000c*/ 	.word	0xfffffffe
	.align		4
        /*0010*/ 	.word	0x00000000
	.align		4
        /*0014*/ 	.word	0xfffffffd
	.align		4
        /*0018*/ 	.word	0x00000000
	.align		4
        /*001c*/ 	.word	0xfffffffc


//--------------------- .text._Z13conv2d_kernelPfS_S_iii4dim3ii --------------------------
	.section	.text._Z13conv2d_kernelPfS_S_iii4dim3ii,"ax",@progbits
	.align	128
        .global         _Z13conv2d_kernelPfS_S_iii4dim3ii
        .type           _Z13conv2d_kernelPfS_S_iii4dim3ii,@function
        .size           _Z13conv2d_kernelPfS_S_iii4dim3ii,(.L_x_9 - _Z13conv2d_kernelPfS_S_iii4dim3ii)
        .other          _Z13conv2d_kernelPfS_S_iii4dim3ii,@"STO_CUDA_ENTRY STV_DEFAULT"
_Z13conv2d_kernelPfS_S_iii4dim3ii:
.text._Z13conv2d_kernelPfS_S_iii4dim3ii:
[----:B------:R-:W-:Y:S01]  /*0000*/  LDC R1, c[0x0][0x37c] ;  /* 0x0000df00ff017b82 */ /* 0x000fe20000000800 */
[----:B------:R-:W0:Y:S01]  /*0010*/  S2R R2, SR_TID.X ;  /* 0x0000000000027919 */ /* 0x000e220000002100 */
[----:B------:R-:W1:Y:S06]  /*0020*/  LDCU UR5, c[0x0][0x398] ;  /* 0x00007300ff0577ac */ /* 0x000e6c0008000800 */
[----:B------:R-:W2:Y:S01]  /*0030*/  LDC R0, c[0x0][0x364] ;  /* 0x0000d900ff007b82 */ /* 0x000ea20000000800 */
[----:B------:R-:W2:Y:S01]  /*0040*/  S2R R5, SR_TID.Y ;  /* 0x0000000000057919 */ /* 0x000ea20000002200 */
[----:B------:R-:W3:Y:S06]  /*0050*/  LDCU.64 UR10, c[0x0][0x358] ;  /* 0x00006b00ff0a77ac */ /* 0x000eec0008000a00 */
[----:B------:R-:W0:Y:S08]  /*0060*/  S2UR UR6, SR_CTAID.X ;  /* 0x00000000000679c3 */ /* 0x000e300000002500 */
[----:B------:R-:W0:Y:S01]  /*0070*/  LDC R3, c[0x0][0x360] ;  /* 0x0000d800ff037b82 */ /* 0x000e220000000800 */
[----:B-1----:R-:W-:-:S07]  /*0080*/  UISETP.GE.AND UP0, UPT, UR5, 0x1, UPT ;  /* 0x000000010500788c */ /* 0x002fce000bf06270 */
[----:B------:R-:W2:Y:S01]  /*0090*/  S2UR UR4, SR_CTAID.Y ;  /* 0x00000000000479c3 */ /* 0x000ea20000002600 */
[----:B0-----:R-:W-:Y:S02]  /*00a0*/  IMAD R3, R3, UR6, R2 ;  /* 0x0000000603037c24 */ /* 0x001fe4000f8e0202 */
[----:B------:R-:W-:Y:S02]  /*00b0*/  IMAD.MOV.U32 R2, RZ, RZ, RZ ;  /* 0x000000ffff027224 */ /* 0x000fe400078e00ff */
[----:B--2---:R-:W-:Y:S01]  /*00c0*/  IMAD R0, R0, UR4, R5 ;  /* 0x0000000400007c24 */ /* 0x004fe2000f8e0205 */
[----:B---3--:R-:W-:Y:S06]  /*00d0*/  BRA.U !UP0, `(.L_x_0) ;  /* 0x0000000d08387547 */ /* 0x008fec000b800000 */
[----:B------:R-:W-:Y:S01]  /*00e0*/  ULOP3.LUT UR7, UR5, 0x7, URZ, 0xc0, !UPT ;  /* 0x0000000705077892 */ /* 0x000fe2000f8ec0ff */
[----:B------:R-:W-:Y:S01]  /*00f0*/  IMAD.MOV.U32 R2, RZ, RZ, RZ ;  /* 0x000000ffff027224 */ /* 0x000fe200078e00ff */
[----:B------:R-:W-:Y:S02]  /*0100*/  USHF.R.U32.HI UR4, URZ, 0x1, UR5 ;  /* 0x00000001ff047899 */ /* 0x000fe40008011605 */
[----:B------:R-:W-:Y:S02]  /*0110*/  UIADD3 UR6, UPT, UPT, UR7, -0x1, URZ ;  /* 0xffffffff07067890 */ /* 0x000fe4000fffe0ff */
[----:B------:R-:W-:Y:S02]  /*0120*/  ULOP3.LUT UR8, UR5, 0x3, URZ, 0xc0, !UPT ;  /* 0x0000000305087892 */ /* 0x000fe4000f8ec0ff */
[----:B------:R-:W-:Y:S01]  /*0130*/  VIADD R16, R0, -UR4 ;  /* 0x8000000400107c36 */ /* 0x000fe20008000000 */
[----:B------:R-:W-:Y:S01]  /*0140*/  ULOP3.LUT UR5, UR5, 0x7ffffff8, URZ, 0xc0, !UPT ;  /* 0x7ffffff805057892 */ /* 0x000fe2000f8ec0ff */
[----:B------:R-:W-:Y:S01]  /*0150*/  VIADD R4, R3, -UR4 ;  /* 0x8000000403047c36 */ /* 0x000fe20008000000 */
[----:B------:R-:W-:Y:S01]  /*0160*/  UISETP.GE.U32.AND UP1, UPT, UR6, 0x3, UPT ;  /* 0x000000030600788c */ /* 0x000fe2000bf26070 */
[----:B------:R-:W-:-:S10]  /*0170*/  UMOV UR4, URZ ;  /* 0x000000ff00047c82 */ /* 0x000fd40008000000 */
.L_x_7:
[----:B------:R-:W0:Y:S01]  /*0180*/  LDCU.64 UR12, c[0x0][0x398] ;  /* 0x00007300ff0c77ac */ /* 0x000e220008000a00 */
[----:B------:R-:W-:Y:S02]  /*0190*/  VIADD R5, R16, UR4 ;  /* 0x0000000410057c36 */ /* 0x000fe40008000000 */
[----:B------:R-:W-:Y:S01]  /*01a0*/  IMAD.MOV.U32 R7, RZ, RZ, RZ ;  /* 0x000000ffff077224 */ /* 0x000fe200078e00ff */
[----:B------:R-:W1:Y:S01]  /*01b0*/  LDCU UR6, c[0x0][0x3a0] ;  /* 0x00007400ff0677ac */ /* 0x000e620008000800 */
[----:B0-----:R-:W-:Y:S01]  /*01c0*/  UISETP.GE.U32.AND UP2, UPT, UR12, 0x8, UPT ;  /* 0x000000080c00788c */ /* 0x001fe2000bf46070 */
[C---:B------:R-:W-:Y:S01]  /*01d0*/  ISETP.GE.AND P0, PT, R5.reuse, UR13, PT ;  /* 0x0000000d05007c0c */ /* 0x040fe2000bf06270 */
[----:B------:R-:W-:Y:S02]  /*01e0*/  UIMAD UR9, UR4, UR12, URZ ;  /* 0x0000000c040972a4 */ /* 0x000fe4000f8e02ff */
[----:B------:R-:W-:Y:S01]  /*01f0*/  UIADD3 UR4, UPT, UPT, UR4, 0x1, URZ ;  /* 0x0000000104047890 */ /* 0x000fe2000fffe0ff */
[C---:B------:R-:W-:Y:S01]  /*0200*/  ISETP.GT.AND P0, PT, R5.reuse, -0x1, !P0 ;  /* 0xffffffff0500780c */ /* 0x040fe20004704270 */
[----:B-1----:R-:W-:-:S02]  /*0210*/  IMAD R5, R5, UR6, RZ ;  /* 0x0000000605057c24 */ /* 0x002fc4000f8e02ff */
[----:B------:R-:W-:Y:S01]  /*0220*/  UISETP.NE.AND UP0, UPT, UR4, UR12, UPT ;  /* 0x0000000c0400728c */ /* 0x000fe2000bf05270 */
[----:B------:R-:W-:Y:S10]  /*0230*/  BRA.U !UP2, `(.L_x_1) ;  /* 0x000000050a3c7547 */ /* 0x000ff4000b800000 */
[----:B------:R-:W0:Y:S01]  /*0240*/  LDC.64 R6, c[0x0][0x380] ;  /* 0x0000e000ff067b82 */ /* 0x000e220000000a00 */
[----:B------:R-:W-:Y:S01]  /*0250*/  SHF.R.S32.HI R14, RZ, 0x1f, R5 ;  /* 0x0000001fff0e7819 */ /* 0x000fe20000011405 */
[----:B------:R-:W-:Y:S01]  /*0260*/  IMAD.MOV.U32 R15, RZ, RZ, RZ ;  /* 0x000000ffff0f7224 */ /* 0x000fe200078e00ff */
[----:B------:R-:W1:Y:S05]  /*0270*/  LDCU UR6, c[0x0][0x3a0] ;  /* 0x00007400ff0677ac */ /* 0x000e6a0008000800 */
[----:B------:R-:W2:Y:S02]  /*0280*/  LDC.64 R8, c[0x0][0x388] ;  /* 0x0000e200ff087b82 */ /* 0x000ea40000000a00 */
.L_x_2:
[----:B------:R-:W-:Y:S01]  /*0290*/  IMAD.IADD R18, R4, 0x1, R15 ;  /* 0x0000000104127824 */ /* 0x000fe200078e020f */
[----:B------:R-:W3:Y:S03]  /*02a0*/  LDC.64 R12, c[0x0][0x380] ;  /* 0x0000e000ff0c7b82 */ /* 0x000ee60000000a00 */
[C---:B------:R-:W-:Y:S01]  /*02b0*/  VIADD R17, R18.reuse, 0x1 ;  /* 0x0000000112117836 */ /* 0x040fe20000000000 */
[----:B-1----:R-:W-:-:S04]  /*02c0*/  ISETP.GE.AND P2, PT, R18, UR6, PT ;  /* 0x0000000612007c0c */ /* 0x002fc8000bf46270 */
[----:B------:R-:W1:Y:S01]  /*02d0*/  LDC.64 R10, c[0x0][0x388] ;  /* 0x0000e200ff0a7b82 */ /* 0x000e620000000a00 */
[----:B------:R-:W-:Y:S02]  /*02e0*/  ISETP.GT.AND P2, PT, R18, -0x1, !P2 ;  /* 0xffffffff1200780c */ /* 0x000fe40005744270 */
[C---:B------:R-:W-:Y:S02]  /*02f0*/  ISETP.GE.AND P6, PT, R17.reuse, UR6, PT ;  /* 0x0000000611007c0c */ /* 0x040fe4000bfc6270 */
[----:B------:R-:W-:Y:S02]  /*0300*/  PLOP3.LUT P2, PT, P2, P0, PT, 0x80, 0x8 ;  /* 0x000000000008781c */ /* 0x000fe40001741070 */
[----:B------:R-:W-:-:S11]  /*0310*/  ISETP.GT.AND P6, PT, R17, -0x1, !P6 ;  /* 0xffffffff1100780c */ /* 0x000fd600077c4270 */
[----:B------:R-:W-:Y:S02]  /*0320*/  @P2 IMAD.IADD R21, R5, 0x1, R18 ;  /* 0x0000000105152824 */ /* 0x000fe400078e0212 */
[----:B------:R-:W-:Y:S02]  /*0330*/  @P2 VIADD R23, R15, UR9 ;  /* 0x000000090f172c36 */ /* 0x000fe40008000000 */
[----:B---3--:R-:W-:-:S04]  /*0340*/  @P2 IMAD.WIDE R20, R21, 0x4, R12 ;  /* 0x0000000415142825 */ /* 0x008fc800078e020c */
[----:B-1----:R-:W-:Y:S01]  /*0350*/  @P2 IMAD.WIDE.U32 R22, R23, 0x4, R10 ;  /* 0x0000000417162825 */ /* 0x002fe200078e000a */
[----:B------:R-:W-:Y:S01]  /*0360*/  IADD3 R11, P3, PT, R15, UR9, RZ ;  /* 0x000000090f0b7c10 */ /* 0x000fe2000ff7e0ff */
[----:B------:R-:W3:Y:S04]  /*0370*/  @P2 LDG.E R21, desc[UR10][R20.64] ;  /* 0x0000000a14152981 */ /* 0x000ee8000c1e1900 */
[----:B------:R-:W3:Y:S01]  /*0380*/  @P2 LDG.E R22, desc[UR10][R22.64] ;  /* 0x0000000a16162981 */ /* 0x000ee2000c1e1900 */
[----:B------:R-:W-:Y:S01]  /*0390*/  IADD3 R13, P1, PT, R5, R18, RZ ;  /* 0x00000012050d7210 */ /* 0x000fe20007f3e0ff */
[----:B------:R-:W-:Y:S01]  /*03a0*/  IMAD.X R24, RZ, RZ, RZ, P3 ;  /* 0x000000ffff187224 */ /* 0x000fe200018e06ff */
[----:B------:R-:W-:Y:S01]  /*03b0*/  PLOP3.LUT P6, PT, P6, P0, PT, 0x80, 0x8 ;  /* 0x000000000008781c */ /* 0x000fe200037c1070 */
[----:B------:R-:W-:Y:S01]  /*03c0*/  VIADD R17, R18, 0x2 ;  /* 0x0000000212117836 */ /* 0x000fe20000000000 */
[----:B--2---:R-:W-:-:S02]  /*03d0*/  LEA R10, P4, R11, R8, 0x2 ;  /* 0x000000080b0a7211 */ /* 0x004fc400078810ff */
[----:B------:R-:W-:Y:S02]  /*03e0*/  LEA.HI.X.SX32 R26, R18, R14, 0x1, P1 ;  /* 0x0000000e121a7211 */ /* 0x000fe400008f0eff */
[----:B0-----:R-:W-:Y:S02]  /*03f0*/  LEA R12, P3, R13, R6, 0x2 ;  /* 0x000000060d0c7211 */ /* 0x001fe400078610ff */
[----:B------:R-:W-:Y:S02]  /*0400*/  LEA.HI.X R11, R11, R9, R24, 0x2, P4 ;  /* 0x000000090b0b7211 */ /* 0x000fe400020f1418 */
[----:B------:R-:W-:Y:S02]  /*0410*/  LEA.HI.X R13, R13, R7, R26, 0x2, P3 ;  /* 0x000000070d0d7211 */ /* 0x000fe400018f141a */
[C---:B------:R-:W-:Y:S01]  /*0420*/  ISETP.GE.AND P1, PT, R17.reuse, UR6, PT ;  /* 0x0000000611007c0c */ /* 0x040fe2000bf26270 */
[----:B------:R-:W2:Y:S03]  /*0430*/  @P6 LDG.E R20, desc[UR10][R10.64+0x4] ;  /* 0x0000040a0a146981 */ /* 0x000ea6000c1e1900 */
[----:B------:R-:W-:Y:S01]  /*0440*/  ISETP.GT.AND P1, PT, R17, -0x1, !P1 ;  /* 0xffffffff1100780c */ /* 0x000fe20004f24270 */
[----:B------:R-:W2:Y:S03]  /*0450*/  @P6 LDG.E R23, desc[UR10][R12.64+0x4] ;  /* 0x0000040a0c176981 */ /* 0x000ea6000c1e1900 */
[----:B------:R-:W-:-:S13]  /*0460*/  PLOP3.LUT P1, PT, P1, P0, PT, 0x80, 0x8 ;  /* 0x000000000008781c */ /* 0x000fda0000f21070 */
[----:B------:R-:W4:Y:S04]  /*0470*/  @P1 LDG.E R19, desc[UR10][R12.64+0x8] ;  /* 0x0000080a0c131981 */ /* 0x000f28000c1e1900 */
[----:B------:R-:W4:Y:S01]  /*0480*/  @P1 LDG.E R17, desc[UR10][R10.64+0x8] ;  /* 0x0000080a0a111981 */ /* 0x000f22000c1e1900 */
[C---:B------:R-:W-:Y:S02]  /*0490*/  VIADD R24, R18.reuse, 0x3 ;  /* 0x0000000312187836 */ /* 0x040fe40000000000 */
[----:B---3--:R-:W-:Y:S01]  /*04a0*/  @P2 FFMA R2, R21, R22, R2 ;  /* 0x0000001615022223 */ /* 0x008fe20000000002 */
[----:B------:R-:W-:Y:S02]  /*04b0*/  VIADD R21, R18, 0x4 ;  /* 0x0000000412157836 */ /* 0x000fe40000000000 */
[----:B------:R-:W-:Y:S01]  /*04c0*/  ISETP.GE.AND P2, PT, R24, UR6, PT ;  /* 0x0000000618007c0c */ /* 0x000fe2000bf46270 */
[----:B------:R-:W-:-:S02]  /*04d0*/  VIADD R22, R18, 0x5 ;  /* 0x0000000512167836 */ /* 0x000fc40000000000 */
[C---:B------:R-:W-:Y:S02]  /*04e0*/  ISETP.GE.AND P4, PT, R21.reuse, UR6, PT ;  /* 0x0000000615007c0c */ /* 0x040fe4000bf86270 */
[----:B------:R-:W-:Y:S01]  /*04f0*/  ISETP.GT.AND P2, PT, R24, -0x1, !P2 ;  /* 0xffffffff1800780c */ /* 0x000fe20005744270 */
[----:B------:R-:W-:Y:S01]  /*0500*/  VIADD R24, R18, 0x6 ;  /* 0x0000000612187836 */ /* 0x000fe20000000000 */
[----:B------:R-:W-:Y:S02]  /*0510*/  ISETP.GE.AND P3, PT, R22, UR6, PT ;  /* 0x0000000616007c0c */ /* 0x000fe4000bf66270 */
[----:B------:R-:W-:Y:S02]  /*0520*/  ISETP.GT.AND P4, PT, R21, -0x1, !P4 ;  /* 0xffffffff1500780c */ /* 0x000fe40006784270 */
[----:B------:R-:W-:Y:S01]  /*0530*/  PLOP3.LUT P2, PT, P2, P0, PT, 0x80, 0x8 ;  /* 0x000000000008781c */ /* 0x000fe20001741070 */
[----:B------:R-:W-:Y:S01]  /*0540*/  VIADD R18, R18, 0x7 ;  /* 0x0000000712127836 */ /* 0x000fe20000000000 */
[----:B------:R-:W-:-:S02]  /*0550*/  ISETP.GE.AND P5, PT, R24, UR6, PT ;  /* 0x0000000618007c0c */ /* 0x000fc4000bfa6270 */
[----:B------:R-:W-:Y:S02]  /*0560*/  ISETP.GT.AND P3, PT, R22, -0x1, !P3 ;  /* 0xffffffff1600780c */ /* 0x000fe40005f64270 */
[----:B------:R-:W-:Y:S01]  /*0570*/  PLOP3.LUT P4, PT, P4, P0, PT, 0x80, 0x8 ;  /* 0x000000000008781c */ /* 0x000fe20002781070 */
[----:B--2---:R-:W-:Y:S01]  /*0580*/  @P6 FFMA R2, R23, R20, R2 ;  /* 0x0000001417026223 */ /* 0x004fe20000000002 */
[----:B------:R-:W-:Y:S02]  /*0590*/  ISETP.GT.AND P5, PT, R24, -0x1, !P5 ;  /* 0xffffffff1800780c */ /* 0x000fe40006fa4270 */
[C---:B------:R-:W-:Y:S02]  /*05a0*/  ISETP.GE.AND P6, PT, R18.reuse, UR6, PT ;  /* 0x0000000612007c0c */ /* 0x040fe4000bfc6270 */
[----:B------:R-:W-:Y:S01]  /*05b0*/  PLOP3.LUT P3, PT, P3, P0, PT, 0x80, 0x8 ;  /* 0x000000000008781c */ /* 0x000fe20001f61070 */
[----:B------:R-:W2:Y:S01]  /*05c0*/  @P2 LDG.E R21, desc[UR10][R12.64+0xc] ;  /* 0x00000c0a0c152981 */ /* 0x000ea2000c1e1900 */
[----:B------:R-:W-:-:S02]  /*05d0*/  ISETP.GT.AND P6, PT, R18, -0x1, !P6 ;  /* 0xffffffff1200780c */ /* 0x000fc400077c4270 */
[----:B------:R-:W-:Y:S01]  /*05e0*/  PLOP3.LUT P5, PT, P5, P0, PT, 0x80, 0x8 ;  /* 0x000000000008781c */ /* 0x000fe20002fa1070 */
[----:B------:R-:W2:Y:S01]  /*05f0*/  @P2 LDG.E R18, desc[UR10][R10.64+0xc] ;  /* 0x00000c0a0a122981 */ /* 0x000ea2000c1e1900 */
[----:B------:R-:W-:-:S03]  /*0600*/  PLOP3.LUT P6, PT, P6, P0, PT, 0x80, 0x8 ;  /* 0x000000000008781c */ /* 0x000fc600037c1070 */
[----:B------:R-:W3:Y:S04]  /*0610*/  @P4 LDG.E R23, desc[UR10][R12.64+0x10] ;  /* 0x0000100a0c174981 */ /* 0x000ee8000c1e1900 */
[----:B------:R-:W3:Y:S01]  /*0620*/  @P4 LDG.E R20, desc[UR10][R10.64+0x10] ;  /* 0x0000100a0a144981 */ /* 0x000ee2000c1e1900 */
[----:B----4-:R-:W-:-:S03]  /*0630*/  @P1 FFMA R2, R19, R17, R2 ;  /* 0x0000001113021223 */ /* 0x010fc60000000002 */
[----:B------:R-:W4:Y:S04]  /*0640*/  @P3 LDG.E R25, desc[UR10][R12.64+0x14] ;  /* 0x0000140a0c193981 */ /* 0x000f28000c1e1900 */
[----:B------:R-:W4:Y:S04]  /*0650*/  @P3 LDG.E R22, desc[UR10][R10.64+0x14] ;  /* 0x0000140a0a163981 */ /* 0x000f28000c1e1900 */
[----:B------:R-:W5:Y:S04]  /*0660*/  @P5 LDG.E R17, desc[UR10][R12.64+0x18] ;  /* 0x0000180a0c115981 */ /* 0x000f68000c1e1900 */
[----:B------:R-:W5:Y:S04]  /*0670*/  @P5 LDG.E R19, desc[UR10][R10.64+0x18] ;  /* 0x0000180a0a135981 */ /* 0x000f68000c1e1900 */
[----:B------:R-:W5:Y:S04]  /*0680*/  @P6 LDG.E R27, desc[UR10][R12.64+0x1c] ;  /* 0x00001c0a0c1b6981 */ /* 0x000f68000c1e1900 */
[----:B------:R-:W5:Y:S01]  /*0690*/  @P6 LDG.E R24, desc[UR10][R10.64+0x1c] ;  /* 0x00001c0a0a186981 */ /* 0x000f62000c1e1900 */
[----:B------:R-:W-:-:S05]  /*06a0*/  VIADD R15, R15, 0x8 ;  /* 0x000000080f0f7836 */ /* 0x000fca0000000000 */
[----:B------:R-:W-:Y:S01]  /*06b0*/  ISETP.NE.AND P1, PT, R15, UR5, PT ;  /* 0x000000050f007c0c */ /* 0x000fe2000bf25270 */
[----:B--2---:R-:W-:-:S04]  /*06c0*/  @P2 FFMA R2, R21, R18, R2 ;  /* 0x0000001215022223 */ /* 0x004fc80000000002 */
[----:B---3--:R-:W-:-:S04]  /*06d0*/  @P4 FFMA R2, R23, R20, R2 ;  /* 0x0000001417024223 */ /* 0x008fc80000000002 */
[----:B----4-:R-:W-:-:S04]  /*06e0*/  @P3 FFMA R2, R25, R22, R2 ;  /* 0x0000001619023223 */ /* 0x010fc80000000002 */
[----:B-----5:R-:W-:-:S04]  /*06f0*/  @P5 FFMA R2, R17, R19, R2 ;  /* 0x0000001311025223 */ /* 0x020fc80000000002 */
[----:B------:R-:W-:Y:S01]  /*0700*/  @P6 FFMA R2, R27, R24, R2 ;  /* 0x000000181b026223 */ /* 0x000fe20000000002 */
[----:B------:R-:W-:Y:S06]  /*0710*/  @P1 BRA `(.L_x_2) ;  /* 0xfffffff800dc1947 */ /* 0x000fec000383ffff */
[----:B------:R-:W-:-:S07]  /*0720*/  IMAD.U32 R7, RZ, RZ, UR5 ;  /* 0x00000005ff077e24 */ /* 0x000fce000f8e00ff */
.L_x_1:
[----:B------:R-:W-:-:S09]  /*0730*/  UISETP.NE.AND UP2, UPT, UR7, URZ, UPT ;  /* 0x000000ff0700728c */ /* 0x000fd2000bf45270 */
[----:B------:R-:W-:Y:S05]  /*0740*/  BRA.U !UP2, `(.L_x_3) ;  /* 0x000000050a987547 */ /* 0x000fea000b800000 */
[----:B------:R-:W-:Y:S01]  /*0750*/  UISETP.NE.AND UP2, UPT, UR8, URZ, UPT ;  /* 0x000000ff0800728c */ /* 0x000fe2000bf45270 */
[----:B------:R-:W-:Y:S10]  /*0760*/  BRA.U !UP1, `(.L_x_4) ;  /* 0x0000000109b87547 */ /* 0x000ff4000b800000 */
[----:B------:R-:W-:Y:S01]  /*0770*/  IMAD.IADD R18, R4, 0x1, R7 ;  /* 0x0000000104127824 */ /* 0x000fe200078e0207 */
[----:B------:R-:W0:Y:S01]  /*0780*/  LDC.64 R14, c[0x0][0x380] ;  /* 0x0000e000ff0e7b82 */ /* 0x000e220000000a00 */
[----:B------:R-:W-:Y:S02]  /*0790*/  SHF.R.S32.HI R17, RZ, 0x1f, R5 ;  /* 0x0000001fff117819 */ /* 0x000fe40000011405 */
[C---:B------:R-:W-:Y:S01]  /*07a0*/  VIADD R20, R18.reuse, 0x1 ;  /* 0x0000000112147836 */ /* 0x040fe20000000000 */
[C---:B------:R-:W-:Y:S01]  /*07b0*/  ISETP.GE.AND P1, PT, R18.reuse, UR6, PT ;  /* 0x0000000612007c0c */ /* 0x040fe2000bf26270 */
[C---:B------:R-:W-:Y:S01]  /*07c0*/  VIADD R21, R18.reuse, 0x2 ;  /* 0x0000000212157836 */ /* 0x040fe20000000000 */
[----:B------:R-:W-:Y:S01]  /*07d0*/  IADD3 R6, P2, PT, R5, R18, RZ ;  /* 0x0000001205067210 */ /* 0x000fe20007f5e0ff */
[C---:B------:R-:W-:Y:S01]  /*07e0*/  VIADD R22, R18.reuse, 0x3 ;  /* 0x0000000312167836 */ /* 0x040fe20000000000 */
[C---:B------:R-:W-:Y:S01]  /*07f0*/  ISETP.GT.AND P1, PT, R18.reuse, -0x1, !P1 ;  /* 0xffffffff1200780c */ /* 0x040fe20004f24270 */
[----:B------:R-:W1:Y:S01]  /*0800*/  LDC.64 R12, c[0x0][0x388] ;  /* 0x0000e200ff0c7b82 */ /* 0x000e620000000a00 */
[----:B------:R-:W-:-:S02]  /*0810*/  LEA.HI.X.SX32 R17, R18, R17, 0x1, P2 ;  /* 0x0000001112117211 */ /* 0x000fc400010f0eff */
[----:B------:R-:W-:Y:S02]  /*0820*/  PLOP3.LUT P1, PT, P1, P0, PT, 0x80, 0x8 ;  /* 0x000000000008781c */ /* 0x000fe40000f21070 */
[C---:B------:R-:W-:Y:S02]  /*0830*/  ISETP.GE.AND P2, PT, R20.reuse, UR6, PT ;  /* 0x0000000614007c0c */ /* 0x040fe4000bf46270 */
[C---:B------:R-:W-:Y:S01]  /*0840*/  ISETP.GE.AND P4, PT, R21.reuse, UR6, PT ;  /* 0x0000000615007c0c */ /* 0x040fe2000bf86270 */
[----:B------:R-:W2:Y:S01]  /*0850*/  LDC.64 R8, c[0x0][0x388] ;  /* 0x0000e200ff087b82 */ /* 0x000ea20000000a00 */
[----:B------:R-:W-:Y:S02]  /*0860*/  ISETP.GT.AND P2, PT, R20, -0x1, !P2 ;  /* 0xffffffff1400780c */ /* 0x000fe40005744270 */
[----:B------:R-:W-:Y:S02]  /*0870*/  ISETP.GE.AND P3, PT, R22, UR6, PT ;  /* 0x0000000616007c0c */ /* 0x000fe4000bf66270 */
[----:B------:R-:W-:-:S02]  /*0880*/  ISETP.GT.AND P4, PT, R21, -0x1, !P4 ;  /* 0xffffffff1500780c */ /* 0x000fc40006784270 */
[----:B------:R-:W-:Y:S01]  /*0890*/  PLOP3.LUT P2, PT, P2, P0, PT, 0x80, 0x8 ;  /* 0x000000000008781c */ /* 0x000fe20001741070 */
[----:B------:R-:W3:Y:S01]  /*08a0*/  LDC.64 R10, c[0x0][0x380] ;  /* 0x0000e000ff0a7b82 */ /* 0x000ee20000000a00 */
[----:B------:R-:W-:Y:S01]  /*08b0*/  @P1 IMAD.IADD R19, R5, 0x1, R18 ;  /* 0x0000000105131824 */ /* 0x000fe200078e0212 */
[----:B------:R-:W-:Y:S02]  /*08c0*/  IADD3 R18, P5, PT, R7, UR9, RZ ;  /* 0x0000000907127c10 */ /* 0x000fe4000ffbe0ff */
[----:B------:R-:W-:Y:S01]  /*08d0*/  ISETP.GT.AND P3, PT, R22, -0x1, !P3 ;  /* 0xffffffff1600780c */ /* 0x000fe20005f64270 */
[----:B0-----:R-:W-:Y:S01]  /*08e0*/  @P1 IMAD.WIDE R14, R19, 0x4, R14 ;  /* 0x00000004130e1825 */ /* 0x001fe200078e020e */
[----:B------:R-:W-:Y:S02]  /*08f0*/  PLOP3.LUT P4, PT, P4, P0, PT, 0x80, 0x8 ;  /* 0x000000000008781c */ /* 0x000fe40002781070 */
[----:B------:R-:W-:Y:S01]  /*0900*/  PLOP3.LUT P3, PT, P3, P0, PT, 0x80, 0x8 ;  /* 0x000000000008781c */ /* 0x000fe20001f61070 */
[----:B------:R-:W-:-:S02]  /*0910*/  @P1 VIADD R19, R7, UR9 ;  /* 0x0000000907131c36 */ /* 0x000fc40008000000 */
[----:B------:R-:W-:Y:S01]  /*0920*/  IMAD.X R20, RZ, RZ, RZ, P5 ;  /* 0x000000ffff147224 */ /* 0x000fe200028e06ff */
[----:B------:R-:W4:Y:S01]  /*0930*/  @P1 LDG.E R15, desc[UR10][R14.64] ;  /* 0x0000000a0e0f1981 */ /* 0x000f22000c1e1900 */
[----:B-1----:R-:W-:Y:S01]  /*0940*/  @P1 IMAD.WIDE.U32 R12, R19, 0x4, R12 ;  /* 0x00000004130c1825 */ /* 0x002fe200078e000c */
[----:B--2---:R-:W-:-:S05]  /*0950*/  LEA R8, P6, R18, R8, 0x2 ;  /* 0x0000000812087211 */ /* 0x004fca00078c10ff */
[----:B------:R-:W4:Y:S01]  /*0960*/  @P1 LDG.E R12, desc[UR10][R12.64] ;  /* 0x0000000a0c0c1981 */ /* 0x000f22000c1e1900 */
[----:B------:R-:W-:Y:S02]  /*0970*/  LEA.HI.X R9, R18, R9, R20, 0x2, P6 ;  /* 0x0000000912097211 */ /* 0x000fe400030f1414 */
[----:B---3--:R-:W-:-:S03]  /*0980*/  LEA R10, P5, R6, R10, 0x2 ;  /* 0x0000000a060a7211 */ /* 0x008fc600078a10ff */
[----:B------:R-:W2:Y:S01]  /*0990*/  @P4 LDG.E R18, desc[UR10][R8.64+0x8] ;  /* 0x0000080a08124981 */ /* 0x000ea2000c1e1900 */
[----:B------:R-:W-:-:S03]  /*09a0*/  LEA.HI.X R11, R6, R11, R17, 0x2, P5 ;  /* 0x0000000b060b7211 */ /* 0x000fc600028f1411 */
[----:B------:R-:W3:Y:S04]  /*09b0*/  @P3 LDG.E R20, desc[UR10][R8.64+0xc] ;  /* 0x00000c0a08143981 */ /* 0x000ee8000c1e1900 */
[----:B------:R-:W5:Y:S04]  /*09c0*/  @P2 LDG.E R17, desc[UR10][R10.64+0x4] ;  /* 0x0000040a0a112981 */ /* 0x000f68000c1e1900 */
[----:B------:R-:W5:Y:S04]  /*09d0*/  @P2 LDG.E R6, desc[UR10][R8.64+0x4] ;  /* 0x0000040a08062981 */ /* 0x000f68000c1e1900 */
[----:B------:R-:W2:Y:S04]  /*09e0*/  @P4 LDG.E R19, desc[UR10][R10.64+0x8] ;  /* 0x0000080a0a134981 */ /* 0x000ea8000c1e1900 */
[----:B------:R-:W3:Y:S01]  /*09f0*/  @P3 LDG.E R21, desc[UR10][R10.64+0xc] ;  /* 0x00000c0a0a153981 */ /* 0x000ee2000c1e1900 */
[----:B------:R-:W-:-:S02]  /*0a00*/  VIADD R7, R7, 0x4 ;  /* 0x0000000407077836 */ /* 0x000fc40000000000 */
[----:B----4-:R-:W-:-:S04]  /*0a10*/  @P1 FFMA R2, R15, R12, R2 ;  /* 0x0000000c0f021223 */ /* 0x010fc80000000002 */
[----:B-----5:R-:W-:-:S04]  /*0a20*/  @P2 FFMA R2, R17, R6, R2 ;  /* 0x0000000611022223 */ /* 0x020fc80000000002 */
[----:B--2---:R-:W-:-:S04]  /*0a30*/  @P4 FFMA R2, R19, R18, R2 ;  /* 0x0000001213024223 */ /* 0x004fc80000000002 */
[----:B---3--:R-:W-:-:S07]  /*0a40*/  @P3 FFMA R2, R21, R20, R2 ;  /* 0x0000001415023223 */ /* 0x008fce0000000002 */
.L_x_4:
[----:B------:R-:W-:Y:S05]  /*0a50*/  BRA.U !UP2, `(.L_x_3) ;  /* 0x000000010ad47547 */ /* 0x000fea000b800000 */
[----:B------:R-:W0:Y:S01]  /*0a60*/  LDCU UR12, c[0x0][0x398] ;  /* 0x00007300ff0c77ac */ /* 0x000e220008000800 */
[----:B------:R-:W-:Y:S02]  /*0a70*/  UISETP.NE.AND UP2, UPT, UR8, 0x1, UPT ;  /* 0x000000010800788c */ /* 0x000fe4000bf45270 */
[----:B0-----:R-:W-:-:S07]  /*0a80*/  ULOP3.LUT UP3, URZ, UR12, 0x1, URZ, 0xc0, !UPT ;  /* 0x000000010cff7892 */ /* 0x001fce000f86c0ff */
[----:B------:R-:W-:Y:S05]  /*0a90*/  BRA.U !UP2, `(.L_x_5) ;  /* 0x000000010a807547 */ /* 0x000fea000b800000 */
[----:B------:R-:W-:Y:S01]  /*0aa0*/  IMAD.IADD R18, R4, 0x1, R7 ;  /* 0x0000000104127824 */ /* 0x000fe200078e0207 */
[----:B------:R-:W0:Y:S03]  /*0ab0*/  LDC.64 R14, c[0x0][0x380] ;  /* 0x0000e000ff0e7b82 */ /* 0x000e260000000a00 */
[C---:B------:R-:W-:Y:S01]  /*0ac0*/  VIADD R6, R18.reuse, 0x1 ;  /* 0x0000000112067836 */ /* 0x040fe20000000000 */
[----:B------:R-:W-:-:S04]  /*0ad0*/  ISETP.GE.AND P2, PT, R18, UR6, PT ;  /* 0x0000000612007c0c */ /* 0x000fc8000bf46270 */
[----:B------:R-:W-:Y:S01]  /*0ae0*/  ISETP.GE.AND P1, PT, R6, UR6, PT ;  /* 0x0000000606007c0c */ /* 0x000fe2000bf26270 */
[----:B------:R-:W1:Y:S01]  /*0af0*/  LDC.64 R8, c[0x0][0x380] ;  /* 0x0000e000ff087b82 */ /* 0x000e620000000a00 */
[----:B------:R-:W-:Y:S02]  /*0b00*/  ISETP.GT.AND P2, PT, R18, -0x1, !P2 ;  /* 0xffffffff1200780c */ /* 0x000fe40005744270 */
[----:B------:R-:W-:Y:S02]  /*0b10*/  ISETP.GT.AND P1, PT, R6, -0x1, !P1 ;  /* 0xffffffff0600780c */ /* 0x000fe40004f24270 */
[----:B------:R-:W-:Y:S02]  /*0b20*/  PLOP3.LUT P2, PT, P2, P0, PT, 0x80, 0x8 ;  /* 0x000000000008781c */ /* 0x000fe40001741070 */
[----:B------:R-:W-:Y:S01]  /*0b30*/  PLOP3.LUT P1, PT, P1, P0, PT, 0x80, 0x8 ;  /* 0x000000000008781c */ /* 0x000fe20000f21070 */
[----:B------:R-:W2:Y:S08]  /*0b40*/  LDC.64 R12, c[0x0][0x388] ;  /* 0x0000e200ff0c7b82 */ /* 0x000eb00000000a00 */
[----:B------:R-:W3:Y:S02]  /*0b50*/  LDC.64 R10, c[0x0][0x388] ;  /* 0x0000e200ff0a7b82 */ /* 0x000ee40000000a00 */
[----:B------:R-:W-:-:S02]  /*0b60*/  @P2 IMAD.IADD R17, R5, 0x1, R18 ;  /* 0x0000000105112824 */ /* 0x000fc400078e0212 */
[----:B------:R-:W-:Y:S02]  /*0b70*/  @P1 SHF.R.S32.HI R19, RZ, 0x1f, R5 ;  /* 0x0000001fff131819 */ /* 0x000fe40000011405 */
[----:B------:R-:W-:Y:S01]  /*0b80*/  @P1 IADD3 R6, P3, PT, R5, R18, RZ ;  /* 0x0000001205061210 */ /* 0x000fe20007f7e0ff */
[----:B0-----:R-:W-:Y:S01]  /*0b90*/  @P2 IMAD.WIDE R14, R17, 0x4, R14 ;  /* 0x00000004110e2825 */ /* 0x001fe200078e020e */
[C---:B------:R-:W-:Y:S02]  /*0ba0*/  @P1 IADD3 R20, P4, PT, R7.reuse, UR9, RZ ;  /* 0x0000000907141c10 */ /* 0x040fe4000ff9e0ff */
[----:B------:R-:W-:Y:S01]  /*0bb0*/  @P1 LEA.HI.X.SX32 R18, R18, R19, 0x1, P3 ;  /* 0x0000001312121211 */ /* 0x000fe200018f0eff */
[----:B------:R-:W-:Y:S01]  /*0bc0*/  @P2 VIADD R19, R7, UR9 ;  /* 0x0000000907132c36 */ /* 0x000fe20008000000 */
[C---:B-1----:R-:W-:Y:S01]  /*0bd0*/  @P1 LEA R8, P3, R6.reuse, R8, 0x2 ;  /* 0x0000000806081211 */ /* 0x042fe200078610ff */
[----:B------:R-:W-:Y:S01]  /*0be0*/  @P1 IMAD.X R17, RZ, RZ, RZ, P4 ;  /* 0x000000ffff111224 */ /* 0x000fe200020e06ff */
[----:B------:R-:W4:Y:S01]  /*0bf0*/  @P2 LDG.E R15, desc[UR10][R14.64] ;  /* 0x0000000a0e0f2981 */ /* 0x000f22000c1e1900 */
[----:B--2---:R-:W-:Y:S01]  /*0c00*/  @P2 IMAD.WIDE.U32 R12, R19, 0x4, R12 ;  /* 0x00000004130c2825 */ /* 0x004fe200078e000c */
[----:B------:R-:W-:-:S05]  /*0c10*/  @P1 LEA.HI.X R9, R6, R9, R18, 0x2, P3 ;  /* 0x0000000906091211 */ /* 0x000fca00018f1412 */
[----:B------:R-:W4:Y:S01]  /*0c20*/  @P2 LDG.E R13, desc[UR10][R12.64] ;  /* 0x0000000a0c0d2981 */ /* 0x000f22000c1e1900 */
[----:B---3--:R-:W-:-:S03]  /*0c30*/  @P1 LEA R10, P4, R20, R10, 0x2 ;  /* 0x0000000a140a1211 */ /* 0x008fc600078810ff */
[----:B------:R-:W2:Y:S01]  /*0c40*/  @P1 LDG.E R9, desc[UR10][R8.64+0x4] ;  /* 0x0000040a08091981 */ /* 0x000ea2000c1e1900 */
[----:B------:R-:W-:-:S05]  /*0c50*/  @P1 LEA.HI.X R11, R20, R11, R17, 0x2, P4 ;  /* 0x0000000b140b1211 */ /* 0x000fca00020f1411 */
[----:B------:R-:W2:Y:S01]  /*0c60*/  @P1 LDG.E R10, desc[UR10][R10.64+0x4] ;  /* 0x0000040a0a0a1981 */ /* 0x000ea2000c1e1900 */
[----:B------:R-:W-:Y:S02]  /*0c70*/  VIADD R7, R7, 0x2 ;  /* 0x0000000207077836 */ /* 0x000fe40000000000 */
[----:B----4-:R-:W-:-:S04]  /*0c80*/  @P2 FFMA R2, R13, R15, R2 ;  /* 0x0000000f0d022223 */ /* 0x010fc80000000002 */
[----:B--2---:R-:W-:-:S07]  /*0c90*/  @P1 FFMA R2, R9, R10, R2 ;  /* 0x0000000a09021223 */ /* 0x004fce0000000002 */
.L_x_5:
[----:B------:R-:W-:Y:S05]  /*0ca0*/  BRA.U !UP3, `(.L_x_3) ;  /* 0x000000010b407547 */ /* 0x000fea000b800000 */
[----:B------:R-:W-:Y:S01]  /*0cb0*/  IMAD.IADD R6, R4, 0x1, R7 ;  /* 0x0000000104067824 */ /* 0x000fe200078e0207 */
[----:B------:R-:W-:Y:S01]  /*0cc0*/  BSSY.RECONVERGENT B0, `(.L_x_3) ;  /* 0x000000e000007945 */ /* 0x000fe20003800200 */
[----:B------:R-:W-:Y:S02]  /*0cd0*/  VIADD R11, R7, UR9 ;  /* 0x00000009070b7c36 */ /* 0x000fe40008000000 */
[----:B------:R-:W-:Y:S01]  /*0ce0*/  IMAD.IADD R5, R5, 0x1, R6 ;  /* 0x0000000105057824 */ /* 0x000fe200078e0206 */
[----:B------:R-:W-:-:S04]  /*0cf0*/  ISETP.GE.AND P1, PT, R6, UR6, PT ;  /* 0x0000000606007c0c */ /* 0x000fc8000bf26270 */
[----:B------:R-:W-:-:S04]  /*0d00*/  ISETP.GT.AND P1, PT, R6, -0x1, !P1 ;  /* 0xffffffff0600780c */ /* 0x000fc80004f24270 */
[----:B------:R-:W-:-:S13]  /*0d10*/  PLOP3.LUT P1, PT, P1, P0, PT, 0x80, 0x8 ;  /* 0x000000000008781c */ /* 0x000fda0000f21070 */
[----:B------:R-:W-:Y:S05]  /*0d20*/  @!P1 BRA `(.L_x_6) ;  /* 0x00000000001c9947 */ /* 0x000fea0003800000 */
[----:B------:R-:W0:Y:S08]  /*0d30*/  LDC.64 R6, c[0x0][0x380] ;  /* 0x0000e000ff067b82 */ /* 0x000e300000000a00 */
[----:B------:R-:W1:Y:S01]  /*0d40*/  LDC.64 R8, c[0x0][0x388] ;  /* 0x0000e200ff087b82 */ /* 0x000e620000000a00 */
[----:B0-----:R-:W-:-:S06]  /*0d50*/  IMAD.WIDE R6, R5, 0x4, R6 ;  /* 0x0000000405067825 */ /* 0x001fcc00078e0206 */
[----:B------:R-:W2:Y:S01]  /*0d60*/  LDG.E R7, desc[UR10][R6.64] ;  /* 0x0000000a06077981 */ /* 0x000ea2000c1e1900 */
[----:B-1----:R-:W-:-:S06]  /*0d70*/  IMAD.WIDE.U32 R8, R11, 0x4, R8 ;  /* 0x000000040b087825 */ /* 0x002fcc00078e0008 */
[----:B------:R-:W2:Y:S02]  /*0d80*/  LDG.E R8, desc[UR10][R8.64] ;  /* 0x0000000a08087981 */ /* 0x000ea4000c1e1900 */
[----:B--2---:R-:W-:-:S07]  /*0d90*/  FFMA R2, R7, R8, R2 ;  /* 0x0000000807027223 */ /* 0x004fce0000000002 */
.L_x_6:
[----:B------:R-:W-:Y:S05]  /*0da0*/  BSYNC.RECONVERGENT B0 ;  /* 0x0000000000007941 */ /* 0x000fea0003800200 */
.L_x_3:
[----:B------:R-:W-:Y:S05]  /*0db0*/  BRA.U UP0, `(.L_x_7) ;  /* 0xfffffff100f07547 */ /* 0x000fea000b83ffff */
.L_x_0:
[----:B------:R-:W0:Y:S01]  /*0dc0*/  LDC.64 R4, c[0x0][0x390] ;  /* 0x0000e400ff047b82 */ /* 0x000e220000000a00 */
[----:B------:R-:W1:Y:S02]  /*0dd0*/  LDCU UR6, c[0x0][0x3a0] ;  /* 0x00007400ff0677ac */ /* 0x000e640008000800 */
[----:B-1----:R-:W-:-:S04]  /*0de0*/  IMAD R3, R0, UR6, R3 ;  /* 0x0000000600037c24 */ /* 0x002fc8000f8e0203 */
[----:B0-----:R-:W-:-:S05]  /*0df0*/  IMAD.WIDE R4, R3, 0x4, R4 ;  /* 0x0000000403047825 */ /* 0x001fca00078e0204 */
[----:B------:R-:W-:Y:S01]  /*0e00*/  STG.E desc[UR10][R4.64], R2 ;  /* 0x0000000204007986 */ /* 0x000fe2000c10190a */
[----:B------:R-:W-:Y:S05]  /*0e10*/  EXIT ;  /* 0x000000000000794d */ /* 0x000fea0003800000 */
.L_x_8:
[----:B------:R-:W-:-:S00]  /*0e20*/  BRA `(.L_x_8) ;  /* 0xfffffffc00fc7947 */ /* 0x000fc0000383ffff */
[----:B------:R-:W-:-:S00]  /*0e30*/  NOP ;  /* 0x0000000000007918 */ /* 0x000fc00000000000 */
        /* <DEDUP_REMOVED lines=12> */
.L_x_9:


//--------------------- .nv.shared.reserved.0     --------------------------
	.section	.nv.shared.reserved.0,"aw",@nobits
	.weak		__nv_reservedSMEM_offset_0_alias
	.size		__nv_reservedSMEM_offset_0_alias, 0, 64
	.other		__nv_reservedSMEM_offset_0_alias,@"STO_CUDA_RESERVED_SHARED STV_DEFAULT"
__nv_reservedSMEM_offset_0_alias:
	.zero		0
	.zero		64


//--------------------- .nv.constant0._Z13conv2d_kernelPfS_S_iii4dim3ii --------------------------
	.section	.nv.constant0._Z13conv2d_kernelPfS_S_iii4dim3ii,"a",@progbits
	.sectionflags	@""
	.align	4
.nv.constant0._Z13conv2d_kernelPfS_S_iii4dim3ii:
	.zero		952


//--------------------- SYMBOLS --------------------------

	.type		.nv.reservedSmem.offset0,@object
	.size		.nv.reservedSmem.offset0,0x4
